//
// Generated by NVIDIA NVVM Compiler
//
// Compiler Build ID: CL-36424714
// Cuda compilation tools, release 13.0, V13.0.88
// Based on NVVM 20.0.0
//

.version 9.0
.target sm_100
.address_size 64

	// .globl	_Z23matrix_transpose_kernelPKfPfii

.visible .entry _Z23matrix_transpose_kernelPKfPfii(
	.param .u64 .ptr .align 1 _Z23matrix_transpose_kernelPKfPfii_param_0,
	.param .u64 .ptr .align 1 _Z23matrix_transpose_kernelPKfPfii_param_1,
	.param .u32 _Z23matrix_transpose_kernelPKfPfii_param_2,
	.param .u32 _Z23matrix_transpose_kernelPKfPfii_param_3
)
{
	.reg .pred 	%p<4>;
	.reg .b32 	%r<13>;
	.reg .b32 	%f<2>;
	.reg .b64 	%rd<9>;

	ld.param.u64 	%rd1, [_Z23matrix_transpose_kernelPKfPfii_param_0];
	ld.param.u64 	%rd2, [_Z23matrix_transpose_kernelPKfPfii_param_1];
	ld.param.u32 	%r3, [_Z23matrix_transpose_kernelPKfPfii_param_2];
	ld.param.u32 	%r4, [_Z23matrix_transpose_kernelPKfPfii_param_3];
	mov.u32 	%r5, %ctaid.y;
	mov.u32 	%r6, %ntid.y;
	mov.u32 	%r7, %tid.y;
	mad.lo.s32 	%r1, %r5, %r6, %r7;
	mov.u32 	%r8, %ctaid.x;
	mov.u32 	%r9, %ntid.x;
	mov.u32 	%r10, %tid.x;
	mad.lo.s32 	%r2, %r8, %r9, %r10;
	setp.ge.s32 	%p1, %r1, %r3;
	setp.ge.s32 	%p2, %r2, %r4;
	or.pred  	%p3, %p1, %p2;
	@%p3 bra 	$L__BB0_2;
	cvta.to.global.u64 	%rd3, %rd1;
	cvta.to.global.u64 	%rd4, %rd2;
	mad.lo.s32 	%r11, %r4, %r1, %r2;
	mul.wide.s32 	%rd5, %r11, 4;
	add.s64 	%rd6, %rd3, %rd5;
	ld.global.f32 	%f1, [%rd6];
	mad.lo.s32 	%r12, %r3, %r2, %r1;
	mul.wide.s32 	%rd7, %r12, 4;
	add.s64 	%rd8, %rd4, %rd7;
	st.global.f32 	[%rd8], %f1;
$L__BB0_2:
	ret;

}


// ===== COMPILED SASS (sm_100) =====

	.target	sm_100

	.elftype	@"ET_EXEC"


//--------------------- .note.nv.tkinfo           --------------------------
	.section	.note.nv.tkinfo,"",@"SHT_NOTE"
	.sectionflags	@"SHF_NOTE_NV_TKINFO"
	.tkinfo
        /*0018*/ 	.word	0x00000002
        /*0030*/ 	.string	""
        /*0030*/ 	.string	"ptxas"
        /*0030*/ 	.string	"Cuda compilation tools, release 13.0, V13.0.88"
        /*0030*/ 	.string	"Build cuda_13.0.r13.0/compiler.36424714_0"
        /*0030*/ 	.string	"-arch sm_100 -m 64 "



//--------------------- .note.nv.cuinfo           --------------------------
	.section	.note.nv.cuinfo,"",@"SHT_NOTE"
	.sectionflags	@"SHF_NOTE_NV_CUINFO"
        /*0018*/ 	.short	0x0002
        /*001a*/ 	.short	0x0064
        /*001c*/ 	.short	0x0082
	.zero		2


//--------------------- .nv.info                  --------------------------
	.section	.nv.info,"",@"SHT_CUDA_INFO"
	.align	4


	//----- nvinfo : EIATTR_REGCOUNT
	.align		4
        /*0000*/ 	.byte	0x04, 0x2f
        /*0002*/ 	.short	(.L_1 - .L_0)
	.align		4
.L_0:
        /*0004*/ 	.word	index@(_Z23matrix_transpose_kernelPKfPfii)
        /*0008*/ 	.word	0x0000000a


	//----- nvinfo : EIATTR_FRAME_SIZE
	.align		4
.L_1:
        /*000c*/ 	.byte	0x04, 0x11
        /*000e*/ 	.short	(.L_3 - .L_2)
	.align		4
.L_2:
        /*0010*/ 	.word	index@(_Z23matrix_transpose_kernelPKfPfii)
        /*0014*/ 	.word	0x00000000


	//----- nvinfo : EIATTR_MIN_STACK_SIZE
	.align		4
.L_3:
        /*0018*/ 	.byte	0x04, 0x12
        /*001a*/ 	.short	(.L_5 - .L_4)
	.align		4
.L_4:
        /*001c*/ 	.word	index@(_Z23matrix_transpose_kernelPKfPfii)
        /*0020*/ 	.word	0x00000000
.L_5:


//--------------------- .nv.compat                --------------------------
	.section	.nv.compat,"",@"SHT_CUDA_COMPAT_INFO"
	.align	4
        /*0000*/ 	.byte	0x02, 0x09, 0x00, 0x00, 0x02, 0x02, 0x01, 0x00, 0x02, 0x05, 0x05, 0x00, 0x03, 0x07, 0x01, 0x01
        /*0010*/ 	.byte	0x02, 0x03, 0x00, 0x00, 0x02, 0x06, 0x01, 0x00, 0x04, 0x0b, 0x08, 0x00, 0x09, 0x00, 0x00, 0x00
        /*0020*/ 	.byte	0x00, 0x00, 0x00, 0x00


//--------------------- .nv.info._Z23matrix_transpose_kernelPKfPfii --------------------------
	.section	.nv.info._Z23matrix_transpose_kernelPKfPfii,"",@"SHT_CUDA_INFO"
	.sectionflags	@""
	.align	4


	//----- nvinfo : EIATTR_CUDA_API_VERSION
	.align		4
        /*0000*/ 	.byte	0x04, 0x37
        /*0002*/ 	.short	(.L_7 - .L_6)
.L_6:
        /*0004*/ 	.word	0x00000082


	//----- nvinfo : EIATTR_KPARAM_INFO
	.align		4
.L_7:
        /*0008*/ 	.byte	0x04, 0x17
        /*000a*/ 	.short	(.L_9 - .L_8)
.L_8:
        /*000c*/ 	.word	0x00000000
        /*0010*/ 	.short	0x0003
        /*0012*/ 	.short	0x0014
        /*0014*/ 	.byte	0x00, 0xf0, 0x11, 0x00


	//----- nvinfo : EIATTR_KPARAM_INFO
	.align		4
.L_9:
        /*0018*/ 	.byte	0x04, 0x17
        /*001a*/ 	.short	(.L_11 - .L_10)
.L_10:
        /*001c*/ 	.word	0x00000000
        /*0020*/ 	.short	0x0002
        /*0022*/ 	.short	0x0010
        /*0024*/ 	.byte	0x00, 0xf0, 0x11, 0x00


	//----- nvinfo : EIATTR_KPARAM_INFO
	.align		4
.L_11:
        /*0028*/ 	.byte	0x04, 0x17
        /*002a*/ 	.short	(.L_13 - .L_12)
.L_12:
        /*002c*/ 	.word	0x00000000
        /*0030*/ 	.short	0x0001
        /*0032*/ 	.short	0x0008
        /*0034*/ 	.byte	0x00, 0xf5, 0x21, 0x00


	//----- nvinfo : EIATTR_KPARAM_INFO
	.align		4
.L_13:
        /*0038*/ 	.byte	0x04, 0x17
        /*003a*/ 	.short	(.L_15 - .L_14)
.L_14:
        /*003c*/ 	.word	0x00000000
        /*0040*/ 	.short	0x0000
        /*0042*/ 	.short	0x0000
        /*0044*/ 	.byte	0x00, 0xf5, 0x21, 0x00


	//----- nvinfo : EIATTR_SPARSE_MMA_MASK
	.align		4
.L_15:
        /*0048*/ 	.byte	0x03, 0x50
        /*004a*/ 	.short	0x0000


	//----- nvinfo : EIATTR_MAXREG_COUNT
	.align		4
        /*004c*/ 	.byte	0x03, 0x1b
        /*004e*/ 	.short	0x00ff


	//----- nvinfo : EIATTR_MERCURY_ISA_VERSION
	.align		4
        /*0050*/ 	.byte	0x03, 0x5f
        /*0052*/ 	.short	0x0101


	//----- nvinfo : EIATTR_VRC_CTA_INIT_COUNT
	.align		4
        /*0054*/ 	.byte	0x02, 0x4a
	.zero		1
	.zero		1


	//----- nvinfo : EIATTR_EXIT_INSTR_OFFSETS
	.align		4
        /*0058*/ 	.byte	0x04, 0x1c
        /*005a*/ 	.short	(.L_17 - .L_16)


	//   ....[0]....
.L_16:
        /*005c*/ 	.word	0x000000c0


	//   ....[1]....
        /*0060*/ 	.word	0x00000160


	//----- nvinfo : EIATTR_CBANK_PARAM_SIZE
	.align		4
.L_17:
        /*0064*/ 	.byte	0x03, 0x19
        /*0066*/ 	.short	0x0018


	//----- nvinfo : EIATTR_PARAM_CBANK
	.align		4
        /*0068*/ 	.byte	0x04, 0x0a
        /*006a*/ 	.short	(.L_19 - .L_18)
	.align		4
.L_18:
        /*006c*/ 	.word	index@(.nv.constant0._Z23matrix_transpose_kernelPKfPfii)
        /*0070*/ 	.short	0x0380
        /*0072*/ 	.short	0x0018


	//----- nvinfo : EIATTR_SW_WAR
	.align		4
.L_19:
        /*0074*/ 	.byte	0x04, 0x36
        /*0076*/ 	.short	(.L_21 - .L_20)
.L_20:
        /*0078*/ 	.word	0x00000008
.L_21:


//--------------------- .nv.callgraph             --------------------------
	.section	.nv.callgraph,"",@"SHT_CUDA_CALLGRAPH"
	.align	4
	.sectionentsize	8
	.align		4
        /*0000*/ 	.word	0x00000000
	.align		4
        /*0004*/ 	.word	0xffffffff
	.align		4
        /*0008*/ 	.word	0x00000000
	.align		4
        /*000c*/ 	.word	0xfffffffe
	.align		4
        /*0010*/ 	.word	0x00000000
	.align		4
        /*0014*/ 	.word	0xfffffffd
	.align		4
        /*0018*/ 	.word	0x00000000
	.align		4
        /*001c*/ 	.word	0xfffffffc


//--------------------- .text._Z23matrix_transpose_kernelPKfPfii --------------------------
	.section	.text._Z23matrix_transpose_kernelPKfPfii,"ax",@progbits
	.align	128
        .global         _Z23matrix_transpose_kernelPKfPfii
        .type           _Z23matrix_transpose_kernelPKfPfii,@function
        .size           _Z23matrix_transpose_kernelPKfPfii,(.L_x_1 - _Z23matrix_transpose_kernelPKfPfii)
        .other          _Z23matrix_transpose_kernelPKfPfii,@"STO_CUDA_ENTRY STV_DEFAULT"
_Z23matrix_transpose_kernelPKfPfii:
.text._Z23matrix_transpose_kernelPKfPfii:
[----:B------:R-:W-:Y:S01]  /*0000*/  LDC R1, c[0x0][0x37c] ;  /* 0x0000df00ff017b82 */ /* 0x000fe20000000800 */
[----:B------:R-:W0:Y:S07]  /*0010*/  S2R R2, SR_TID.X ;  /* 0x0000000000027919 */ /* 0x000e2e0000002100 */
[----:B------:R-:W1:Y:S01]  /*0020*/  LDC R0, c[0x0][0x364] ;  /* 0x0000d900ff007b82 */ /* 0x000e620000000800 */
[----:B------:R-:W2:Y:S01]  /*0030*/  LDCU.64 UR6, c[0x0][0x390] ;  /* 0x00007200ff0677ac */ /* 0x000ea20008000a00 */
[----:B------:R-:W1:Y:S06]  /*0040*/  S2R R3, SR_TID.Y ;  /* 0x0000000000037919 */ /* 0x000e6c0000002200 */
[----:B------:R-:W0:Y:S08]  /*0050*/  S2UR UR5, SR_CTAID.X ;  /* 0x00000000000579c3 */ /* 0x000e300000002500 */
[----:B------:R-:W0:Y:S08]  /*0060*/  LDC R7, c[0x0][0x360] ;  /* 0x0000d800ff077b82 */ /* 0x000e300000000800 */
[----:B------:R-:W1:Y:S01]  /*0070*/  S2UR UR4, SR_CTAID.Y ;  /* 0x00000000000479c3 */ /* 0x000e620000002600 */
[----:B0-----:R-:W-:-:S05]  /*0080*/  IMAD R7, R7, UR5, R2 ;  /* 0x0000000507077c24 */ /* 0x001fca000f8e0202 */
[----:B--2---:R-:W-:Y:S01]  /*0090*/  ISETP.GE.AND P0, PT, R7, UR7, PT ;  /* 0x0000000707007c0c */ /* 0x004fe2000bf06270 */
[----:B-1----:R-:W-:-:S05]  /*00a0*/  IMAD R0, R0, UR4, R3 ;  /* 0x0000000400007c24 */ /* 0x002fca000f8e0203 */
[----:B------:R-:W-:-:S13]  /*00b0*/  ISETP.GE.OR P0, PT, R0, UR6, P0 ;  /* 0x0000000600007c0c */ /* 0x000fda0008706670 */
[----:B------:R-:W-:Y:S05]  /*00c0*/  @P0 EXIT ;  /* 0x000000000000094d */ /* 0x000fea0003800000 */
[----:B------:R-:W0:Y:S01]  /*00d0*/  LDC.64 R2, c[0x0][0x380] ;  /* 0x0000e000ff027b82 */ /* 0x000e220000000a00 */
[----:B------:R-:W1:Y:S01]  /*00e0*/  LDCU.64 UR4, c[0x0][0x358] ;  /* 0x00006b00ff0477ac */ /* 0x000e620008000a00 */
[----:B------:R-:W-:-:S04]  /*00f0*/  IMAD R5, R0, UR7, R7 ;  /* 0x0000000700057c24 */ /* 0x000fc8000f8e0207 */
[----:B0-----:R-:W-:Y:S02]  /*0100*/  IMAD.WIDE R2, R5, 0x4, R2 ;  /* 0x0000000405027825 */ /* 0x001fe400078e0202 */
[----:B------:R-:W0:Y:S04]  /*0110*/  LDC.64 R4, c[0x0][0x388] ;  /* 0x0000e200ff047b82 */ /* 0x000e280000000a00 */
[----:B-1----:R-:W2:Y:S01]  /*0120*/  LDG.E R3, desc[UR4][R2.64] ;  /* 0x0000000402037981 */ /* 0x002ea2000c1e1900 */
[----:B------:R-:W-:-:S04]  /*0130*/  IMAD R7, R7, UR6, R0 ;  /* 0x0000000607077c24 */ /* 0x000fc8000f8e0200 */
[----:B0-----:R-:W-:-:S05]  /*0140*/  IMAD.WIDE R4, R7, 0x4, R4 ;  /* 0x0000000407047825 */ /* 0x001fca00078e0204 */
[----:B--2---:R-:W-:Y:S01]  /*0150*/  STG.E desc[UR4][R4.64], R3 ;  /* 0x0000000304007986 */ /* 0x004fe2000c101904 */
[----:B------:R-:W-:Y:S05]  /*0160*/  EXIT ;  /* 0x000000000000794d */ /* 0x000fea0003800000 */
.L_x_0:
[----:B------:R-:W-:-:S00]  /*0170*/  BRA `(.L_x_0) ;  /* 0xfffffffc00fc7947 */ /* 0x000fc0000383ffff */
[----:B------:R-:W-:-:S00]  /*0180*/  NOP ;  /* 0x0000000000007918 */ /* 0x000fc00000000000 */
[----:B------:R-:W-:-:S00]  /*0190*/  NOP ;  /* 0x0000000000007918 */ /* 0x000fc00000000000 */
[----:B------:R-:W-:-:S00]  /*01a0*/  NOP ;  /* 0x0000000000007918 */ /* 0x000fc00000000000 */
[----:B------:R-:W-:-:S00]  /*01b0*/  NOP ;  /* 0x0000000000007918 */ /* 0x000fc00000000000 */
[----:B------:R-:W-:-:S00]  /*01c0*/  NOP ;  /* 0x0000000000007918 */ /* 0x000fc00000000000 */
[----:B------:R-:W-:-:S00]  /*01d0*/  NOP ;  /* 0x0000000000007918 */ /* 0x000fc00000000000 */
[----:B------:R-:W-:-:S00]  /*01e0*/  NOP ;  /* 0x0000000000007918 */ /* 0x000fc00000000000 */
[----:B------:R-:W-:-:S00]  /*01f0*/  NOP ;  /* 0x0000000000007918 */ /* 0x000fc00000000000 */
.L_x_1:


//--------------------- .nv.shared.reserved.0     --------------------------
	.section	.nv.shared.reserved.0,"aw",@nobits
	.weak		__nv_reservedSMEM_offset_0_alias
	.size		__nv_reservedSMEM_offset_0_alias, 0, 64
	.other		__nv_reservedSMEM_offset_0_alias,@"STO_CUDA_RESERVED_SHARED STV_DEFAULT"
__nv_reservedSMEM_offset_0_alias:
	.zero		0
	.zero		64


//--------------------- .nv.constant0._Z23matrix_transpose_kernelPKfPfii --------------------------
	.section	.nv.constant0._Z23matrix_transpose_kernelPKfPfii,"a",@progbits
	.sectionflags	@""
	.align	4
.nv.constant0._Z23matrix_transpose_kernelPKfPfii:
	.zero		920


//--------------------- SYMBOLS --------------------------

	.type		.nv.reservedSmem.offset0,@object
	.size		.nv.reservedSmem.offset0,0x4
